//
// Generated by NVIDIA NVVM Compiler
//
// Compiler Build ID: CL-36424714
// Cuda compilation tools, release 13.0, V13.0.88
// Based on NVVM 20.0.0
//

.version 9.0
.target sm_100
.address_size 64

	// .globl	_Z6VecAddPPyPiS_S_S_
.extern .func  (.param .b32 func_retval0) vprintf
(
	.param .b64 vprintf_param_0,
	.param .b64 vprintf_param_1
)
;
.global .align 1 .b8 $str[12] = {37, 108, 108, 117, 32, 37, 117, 32, 37, 117, 32};

.visible .entry _Z6VecAddPPyPiS_S_S_(
	.param .u64 .ptr .align 1 _Z6VecAddPPyPiS_S_S__param_0,
	.param .u64 .ptr .align 1 _Z6VecAddPPyPiS_S_S__param_1,
	.param .u64 .ptr .align 1 _Z6VecAddPPyPiS_S_S__param_2,
	.param .u64 .ptr .align 1 _Z6VecAddPPyPiS_S_S__param_3,
	.param .u64 .ptr .align 1 _Z6VecAddPPyPiS_S_S__param_4
)
{
	.local .align 16 .b8 	__local_depot0[16];
	.reg .b64 	%SP;
	.reg .b64 	%SPL;
	.reg .pred 	%p<20>;
	.reg .b32 	%r<37>;
	.reg .b64 	%rd<131>;

	mov.u64 	%SPL, __local_depot0;
	cvta.local.u64 	%SP, %SPL;
	ld.param.u64 	%rd38, [_Z6VecAddPPyPiS_S_S__param_0];
	ld.param.u64 	%rd39, [_Z6VecAddPPyPiS_S_S__param_1];
	ld.param.u64 	%rd35, [_Z6VecAddPPyPiS_S_S__param_2];
	ld.param.u64 	%rd36, [_Z6VecAddPPyPiS_S_S__param_3];
	ld.param.u64 	%rd37, [_Z6VecAddPPyPiS_S_S__param_4];
	cvta.to.global.u64 	%rd40, %rd38;
	cvta.to.global.u64 	%rd1, %rd39;
	ld.global.u32 	%r1, [%rd1];
	mul.wide.s32 	%rd41, %r1, 8;
	add.s64 	%rd42, %rd40, %rd41;
	ld.global.u64 	%rd129, [%rd42+-8];
	setp.lt.s32 	%p1, %r1, 1;
	@%p1 bra 	$L__BB0_13;
	and.b32  	%r2, %r1, 15;
	setp.lt.u32 	%p2, %r1, 16;
	@%p2 bra 	$L__BB0_4;
	and.b32  	%r24, %r1, 2147483632;
	neg.s32 	%r33, %r24;
$L__BB0_3:
	.pragma "nounroll";
	ld.u64 	%rd44, [%rd129];
	ld.u64 	%rd45, [%rd44];
	ld.u64 	%rd46, [%rd45];
	ld.u64 	%rd47, [%rd46];
	ld.u64 	%rd48, [%rd47];
	ld.u64 	%rd49, [%rd48];
	ld.u64 	%rd50, [%rd49];
	ld.u64 	%rd51, [%rd50];
	ld.u64 	%rd52, [%rd51];
	ld.u64 	%rd53, [%rd52];
	ld.u64 	%rd54, [%rd53];
	ld.u64 	%rd55, [%rd54];
	ld.u64 	%rd56, [%rd55];
	ld.u64 	%rd57, [%rd56];
	ld.u64 	%rd58, [%rd57];
	ld.u64 	%rd129, [%rd58];
	add.s32 	%r33, %r33, 16;
	setp.ne.s32 	%p3, %r33, 0;
	@%p3 bra 	$L__BB0_3;
$L__BB0_4:
	setp.eq.s32 	%p4, %r2, 0;
	@%p4 bra 	$L__BB0_13;
	and.b32  	%r6, %r1, 7;
	setp.lt.u32 	%p5, %r2, 8;
	@%p5 bra 	$L__BB0_7;
	ld.u64 	%rd60, [%rd129];
	ld.u64 	%rd61, [%rd60];
	ld.u64 	%rd62, [%rd61];
	ld.u64 	%rd63, [%rd62];
	ld.u64 	%rd64, [%rd63];
	ld.u64 	%rd65, [%rd64];
	ld.u64 	%rd66, [%rd65];
	ld.u64 	%rd129, [%rd66];
$L__BB0_7:
	setp.eq.s32 	%p6, %r6, 0;
	@%p6 bra 	$L__BB0_13;
	and.b32  	%r7, %r1, 3;
	setp.lt.u32 	%p7, %r6, 4;
	@%p7 bra 	$L__BB0_10;
	ld.u64 	%rd68, [%rd129];
	ld.u64 	%rd69, [%rd68];
	ld.u64 	%rd70, [%rd69];
	ld.u64 	%rd129, [%rd70];
$L__BB0_10:
	setp.eq.s32 	%p8, %r7, 0;
	@%p8 bra 	$L__BB0_13;
	neg.s32 	%r34, %r7;
$L__BB0_12:
	.pragma "nounroll";
	ld.u64 	%rd129, [%rd129];
	add.s32 	%r34, %r34, 1;
	setp.ne.s32 	%p9, %r34, 0;
	@%p9 bra 	$L__BB0_12;
$L__BB0_13:
	ld.u64 	%rd72, [%rd129];
	cvta.to.global.u64 	%rd73, %rd37;
	st.global.u64 	[%rd73], %rd72;
	// begin inline asm
	mov.u64 	%rd71, %clock64;
	// end inline asm
	ld.global.u32 	%r11, [%rd1];
	setp.lt.s32 	%p10, %r11, 1;
	@%p10 bra 	$L__BB0_26;
	mul.lo.s32 	%r12, %r11, 5;
	and.b32  	%r13, %r12, 15;
	setp.lt.u32 	%p11, %r11, 4;
	@%p11 bra 	$L__BB0_17;
	and.b32  	%r25, %r12, 2147483632;
	neg.s32 	%r35, %r25;
$L__BB0_16:
	.pragma "nounroll";
	ld.u64 	%rd75, [%rd129];
	ld.u64 	%rd76, [%rd75];
	ld.u64 	%rd77, [%rd76];
	ld.u64 	%rd78, [%rd77];
	ld.u64 	%rd79, [%rd78];
	ld.u64 	%rd80, [%rd79];
	ld.u64 	%rd81, [%rd80];
	ld.u64 	%rd82, [%rd81];
	ld.u64 	%rd83, [%rd82];
	ld.u64 	%rd84, [%rd83];
	ld.u64 	%rd85, [%rd84];
	ld.u64 	%rd86, [%rd85];
	ld.u64 	%rd87, [%rd86];
	ld.u64 	%rd88, [%rd87];
	ld.u64 	%rd89, [%rd88];
	ld.u64 	%rd129, [%rd89];
	add.s32 	%r35, %r35, 16;
	setp.ne.s32 	%p12, %r35, 0;
	@%p12 bra 	$L__BB0_16;
$L__BB0_17:
	setp.eq.s32 	%p13, %r13, 0;
	@%p13 bra 	$L__BB0_26;
	and.b32  	%r17, %r12, 7;
	setp.lt.u32 	%p14, %r13, 8;
	@%p14 bra 	$L__BB0_20;
	ld.u64 	%rd91, [%rd129];
	ld.u64 	%rd92, [%rd91];
	ld.u64 	%rd93, [%rd92];
	ld.u64 	%rd94, [%rd93];
	ld.u64 	%rd95, [%rd94];
	ld.u64 	%rd96, [%rd95];
	ld.u64 	%rd97, [%rd96];
	ld.u64 	%rd129, [%rd97];
$L__BB0_20:
	setp.eq.s32 	%p15, %r17, 0;
	@%p15 bra 	$L__BB0_26;
	and.b32  	%r18, %r12, 3;
	setp.lt.u32 	%p16, %r17, 4;
	@%p16 bra 	$L__BB0_23;
	ld.u64 	%rd99, [%rd129];
	ld.u64 	%rd100, [%rd99];
	ld.u64 	%rd101, [%rd100];
	ld.u64 	%rd129, [%rd101];
$L__BB0_23:
	setp.eq.s32 	%p17, %r18, 0;
	@%p17 bra 	$L__BB0_26;
	neg.s32 	%r36, %r18;
$L__BB0_25:
	.pragma "nounroll";
	ld.u64 	%rd129, [%rd129];
	add.s32 	%r36, %r36, 1;
	setp.ne.s32 	%p18, %r36, 0;
	@%p18 bra 	$L__BB0_25;
$L__BB0_26:
	cvt.u32.u64 	%r22, %rd71;
	// begin inline asm
	mov.u64 	%rd102, %clock64;
	// end inline asm
	cvt.u32.u64 	%r23, %rd102;
	sub.s64 	%rd103, %rd102, %rd71;
	and.b64  	%rd30, %rd103, 4294967295;
	ld.global.u32 	%r26, [%rd1];
	mul.lo.s32 	%r27, %r26, 5;
	cvt.s64.s32 	%rd31, %r27;
	and.b64  	%rd104, %rd31, -4294967296;
	setp.ne.s64 	%p19, %rd104, 0;
	@%p19 bra 	$L__BB0_28;
	cvt.u32.u64 	%r28, %rd31;
	cvt.u32.u64 	%r29, %rd30;
	div.u32 	%r30, %r29, %r28;
	cvt.u64.u32 	%rd130, %r30;
	bra.uni 	$L__BB0_29;
$L__BB0_28:
	div.u64 	%rd130, %rd30, %rd31;
$L__BB0_29:
	add.u64 	%rd105, %SP, 0;
	add.u64 	%rd106, %SPL, 0;
	cvta.to.global.u64 	%rd107, %rd35;
	st.global.u64 	[%rd107], %rd130;
	st.local.u64 	[%rd106], %rd130;
	st.local.v2.u32 	[%rd106+8], {%r22, %r23};
	mov.u64 	%rd108, $str;
	cvta.global.u64 	%rd109, %rd108;
	{ // callseq 0, 0
	.param .b64 param0;
	st.param.b64 	[param0], %rd109;
	.param .b64 param1;
	st.param.b64 	[param1], %rd105;
	.param .b32 retval0;
	call.uni (retval0), 
	vprintf, 
	(
	param0, 
	param1
	);
	ld.param.b32 	%r31, [retval0];
	} // callseq 0
	ld.u64 	%rd110, [%rd129];
	cvta.to.global.u64 	%rd111, %rd36;
	st.global.u64 	[%rd111], %rd110;
	ret;

}


// ===== COMPILED SASS (sm_100) =====

	.target	sm_100

	.elftype	@"ET_EXEC"


//--------------------- .note.nv.tkinfo           --------------------------
	.section	.note.nv.tkinfo,"",@"SHT_NOTE"
	.sectionflags	@"SHF_NOTE_NV_TKINFO"
	.tkinfo
        /*0018*/ 	.word	0x00000002
        /*0030*/ 	.string	""
        /*0030*/ 	.string	"ptxas"
        /*0030*/ 	.string	"Cuda compilation tools, release 13.0, V13.0.88"
        /*0030*/ 	.string	"Build cuda_13.0.r13.0/compiler.36424714_0"
        /*0030*/ 	.string	"-arch sm_100 -m 64 "



//--------------------- .note.nv.cuinfo           --------------------------
	.section	.note.nv.cuinfo,"",@"SHT_NOTE"
	.sectionflags	@"SHF_NOTE_NV_CUINFO"
        /*0018*/ 	.short	0x0002
        /*001a*/ 	.short	0x0064
        /*001c*/ 	.short	0x0082
	.zero		2


//--------------------- .nv.info                  --------------------------
	.section	.nv.info,"",@"SHT_CUDA_INFO"
	.align	4


	//----- nvinfo : EIATTR_REGCOUNT
	.align		4
        /*0000*/ 	.byte	0x04, 0x2f
        /*0002*/ 	.short	(.L_2 - .L_1)
	.align		4
.L_1:
        /*0004*/ 	.word	index@(_Z6VecAddPPyPiS_S_S_)
        /*0008*/ 	.word	0x0000001c


	//----- nvinfo : EIATTR_FRAME_SIZE
	.align		4
.L_2:
        /*000c*/ 	.byte	0x04, 0x11
        /*000e*/ 	.short	(.L_4 - .L_3)
	.align		4
.L_3:
        /*0010*/ 	.word	index@($__internal_0_$__cuda_sm20_div_u64)
        /*0014*/ 	.word	0x00000010


	//----- nvinfo : EIATTR_FRAME_SIZE
	.align		4
.L_4:
        /*0018*/ 	.byte	0x04, 0x11
        /*001a*/ 	.short	(.L_6 - .L_5)
	.align		4
.L_5:
        /*001c*/ 	.word	index@(_Z6VecAddPPyPiS_S_S_)
        /*0020*/ 	.word	0x00000010


	//----- nvinfo : EIATTR_MIN_STACK_SIZE
	.align		4
.L_6:
        /*0024*/ 	.byte	0x04, 0x12
        /*0026*/ 	.short	(.L_8 - .L_7)
	.align		4
.L_7:
        /*0028*/ 	.word	index@(_Z6VecAddPPyPiS_S_S_)
        /*002c*/ 	.word	0x00000010
.L_8:


//--------------------- .nv.compat                --------------------------
	.section	.nv.compat,"",@"SHT_CUDA_COMPAT_INFO"
	.align	4
        /*0000*/ 	.byte	0x02, 0x09, 0x00, 0x00, 0x02, 0x02, 0x01, 0x00, 0x02, 0x05, 0x05, 0x00, 0x03, 0x07, 0x01, 0x01
        /*0010*/ 	.byte	0x02, 0x03, 0x00, 0x00, 0x02, 0x06, 0x01, 0x00, 0x04, 0x0b, 0x08, 0x00, 0x09, 0x00, 0x00, 0x00
        /*0020*/ 	.byte	0x00, 0x00, 0x00, 0x00


//--------------------- .nv.info._Z6VecAddPPyPiS_S_S_ --------------------------
	.section	.nv.info._Z6VecAddPPyPiS_S_S_,"",@"SHT_CUDA_INFO"
	.sectionflags	@""
	.align	4


	//----- nvinfo : EIATTR_CUDA_API_VERSION
	.align		4
        /*0000*/ 	.byte	0x04, 0x37
        /*0002*/ 	.short	(.L_10 - .L_9)
.L_9:
        /*0004*/ 	.word	0x00000082


	//----- nvinfo : EIATTR_KPARAM_INFO
	.align		4
.L_10:
        /*0008*/ 	.byte	0x04, 0x17
        /*000a*/ 	.short	(.L_12 - .L_11)
.L_11:
        /*000c*/ 	.word	0x00000000
        /*0010*/ 	.short	0x0004
        /*0012*/ 	.short	0x0020
        /*0014*/ 	.byte	0x00, 0xf5, 0x21, 0x00


	//----- nvinfo : EIATTR_KPARAM_INFO
	.align		4
.L_12:
        /*0018*/ 	.byte	0x04, 0x17
        /*001a*/ 	.short	(.L_14 - .L_13)
.L_13:
        /*001c*/ 	.word	0x00000000
        /*0020*/ 	.short	0x0003
        /*0022*/ 	.short	0x0018
        /*0024*/ 	.byte	0x00, 0xf5, 0x21, 0x00


	//----- nvinfo : EIATTR_KPARAM_INFO
	.align		4
.L_14:
        /*0028*/ 	.byte	0x04, 0x17
        /*002a*/ 	.short	(.L_16 - .L_15)
.L_15:
        /*002c*/ 	.word	0x00000000
        /*0030*/ 	.short	0x0002
        /*0032*/ 	.short	0x0010
        /*0034*/ 	.byte	0x00, 0xf5, 0x21, 0x00


	//----- nvinfo : EIATTR_KPARAM_INFO
	.align		4
.L_16:
        /*0038*/ 	.byte	0x04, 0x17
        /*003a*/ 	.short	(.L_18 - .L_17)
.L_17:
        /*003c*/ 	.word	0x00000000
        /*0040*/ 	.short	0x0001
        /*0042*/ 	.short	0x0008
        /*0044*/ 	.byte	0x00, 0xf5, 0x21, 0x00


	//----- nvinfo : EIATTR_KPARAM_INFO
	.align		4
.L_18:
        /*0048*/ 	.byte	0x04, 0x17
        /*004a*/ 	.short	(.L_20 - .L_19)
.L_19:
        /*004c*/ 	.word	0x00000000
        /*0050*/ 	.short	0x0000
        /*0052*/ 	.short	0x0000
        /*0054*/ 	.byte	0x00, 0xf5, 0x21, 0x00


	//----- nvinfo : EIATTR_SPARSE_MMA_MASK
	.align		4
.L_20:
        /*0058*/ 	.byte	0x03, 0x50
        /*005a*/ 	.short	0x0000


	//----- nvinfo : EIATTR_MAXREG_COUNT
	.align		4
        /*005c*/ 	.byte	0x03, 0x1b
        /*005e*/ 	.short	0x00ff


	//----- nvinfo : EIATTR_EXTERNS
	.align		4
        /*0060*/ 	.byte	0x04, 0x0f
        /*0062*/ 	.short	(.L_22 - .L_21)


	//   ....[0]....
	.align		4
.L_21:
        /*0064*/ 	.word	index@(vprintf)


	//----- nvinfo : EIATTR_MERCURY_ISA_VERSION
	.align		4
.L_22:
        /*0068*/ 	.byte	0x03, 0x5f
        /*006a*/ 	.short	0x0101


	//----- nvinfo : EIATTR_VRC_CTA_INIT_COUNT
	.align		4
        /*006c*/ 	.byte	0x02, 0x4a
	.zero		1
	.zero		1


	//----- nvinfo : EIATTR_SYSCALL_OFFSETS
	.align		4
        /*0070*/ 	.byte	0x04, 0x46
        /*0072*/ 	.short	(.L_24 - .L_23)


	//   ....[0]....
.L_23:
        /*0074*/ 	.word	0x00000a80


	//----- nvinfo : EIATTR_EXIT_INSTR_OFFSETS
	.align		4
.L_24:
        /*0078*/ 	.byte	0x04, 0x1c
        /*007a*/ 	.short	(.L_26 - .L_25)


	//   ....[0]....
.L_25:
        /*007c*/ 	.word	0x00000ac0


	//----- nvinfo : EIATTR_CRS_STACK_SIZE
	.align		4
.L_26:
        /*0080*/ 	.byte	0x04, 0x1e
        /*0082*/ 	.short	(.L_28 - .L_27)
.L_27:
        /*0084*/ 	.word	0x00000000


	//----- nvinfo : EIATTR_CBANK_PARAM_SIZE
	.align		4
.L_28:
        /*0088*/ 	.byte	0x03, 0x19
        /*008a*/ 	.short	0x0028


	//----- nvinfo : EIATTR_PARAM_CBANK
	.align		4
        /*008c*/ 	.byte	0x04, 0x0a
        /*008e*/ 	.short	(.L_30 - .L_29)
	.align		4
.L_29:
        /*0090*/ 	.word	index@(.nv.constant0._Z6VecAddPPyPiS_S_S_)
        /*0094*/ 	.short	0x0380
        /*0096*/ 	.short	0x0028


	//----- nvinfo : EIATTR_SW_WAR
	.align		4
.L_30:
        /*0098*/ 	.byte	0x04, 0x36
        /*009a*/ 	.short	(.L_32 - .L_31)
.L_31:
        /*009c*/ 	.word	0x00000008
.L_32:


//--------------------- .nv.callgraph             --------------------------
	.section	.nv.callgraph,"",@"SHT_CUDA_CALLGRAPH"
	.align	4
	.sectionentsize	8
	.align		4
        /*0000*/ 	.word	0x00000000
	.align		4
        /*0004*/ 	.word	0xffffffff
	.align		4
        /*0008*/ 	.word	index@(_Z6VecAddPPyPiS_S_S_)
	.align		4
        /*000c*/ 	.word	index@(vprintf)
	.align		4
        /*0010*/ 	.word	0x00000000
	.align		4
        /*0014*/ 	.word	0xfffffffe
	.align		4
        /*0018*/ 	.word	0x00000000
	.align		4
        /*001c*/ 	.word	0xfffffffd
	.align		4
        /*0020*/ 	.word	0x00000000
	.align		4
        /*0024*/ 	.word	0xfffffffc


//--------------------- .nv.constant4             --------------------------
	.section	.nv.constant4,"a",@progbits
	.align	8
	.align		8
.nv.constant4:
        /*0000*/ 	.dword	vprintf
	.align		8
        /*0008*/ 	.dword	$str


//--------------------- .text._Z6VecAddPPyPiS_S_S_ --------------------------
	.section	.text._Z6VecAddPPyPiS_S_S_,"ax",@progbits
	.align	128
        .global         _Z6VecAddPPyPiS_S_S_
        .type           _Z6VecAddPPyPiS_S_S_,@function
        .size           _Z6VecAddPPyPiS_S_S_,(.L_x_16 - _Z6VecAddPPyPiS_S_S_)
        .other          _Z6VecAddPPyPiS_S_S_,@"STO_CUDA_ENTRY STV_DEFAULT"
_Z6VecAddPPyPiS_S_S_:
.text._Z6VecAddPPyPiS_S_S_:
[----:B------:R-:W0:Y:S08]  /*0000*/  LDC R1, c[0x0][0x37c] ;  /* 0x0000df00ff017b82 */ /* 0x000e300000000800 */
[----:B------:R-:W1:Y:S01]  /*0010*/  LDC.64 R4, c[0x0][0x388] ;  /* 0x0000e200ff047b82 */ /* 0x000e620000000a00 */
[----:B------:R-:W1:Y:S01]  /*0020*/  LDCU.64 UR36, c[0x0][0x358] ;  /* 0x00006b00ff2477ac */ /* 0x000e620008000a00 */
[----:B0-----:R-:W-:-:S06]  /*0030*/  VIADD R1, R1, 0xfffffff0 ;  /* 0xfffffff001017836 */ /* 0x001fcc0000000000 */
[----:B------:R-:W0:Y:S01]  /*0040*/  LDC.64 R16, c[0x0][0x380] ;  /* 0x0000e000ff107b82 */ /* 0x000e220000000a00 */
[----:B-1----:R-:W0:Y:S01]  /*0050*/  LDG.E R0, desc[UR36][R4.64] ;  /* 0x0000002404007981 */ /* 0x002e22000c1e1900 */
[----:B------:R-:W1:Y:S01]  /*0060*/  LDCU UR4, c[0x0][0x2f8] ;  /* 0x00005f00ff0477ac */ /* 0x000e620008000800 */
[----:B------:R-:W2:Y:S01]  /*0070*/  LDCU UR5, c[0x0][0x2fc] ;  /* 0x00005f80ff0577ac */ /* 0x000ea20008000800 */
[----:B0-----:R-:W-:-:S06]  /*0080*/  IMAD.WIDE R16, R0, 0x8, R16 ;  /* 0x0000000800107825 */ /* 0x001fcc00078e0210 */
[----:B------:R-:W5:Y:S01]  /*0090*/  LDG.E.64 R16, desc[UR36][R16.64+-0x8] ;  /* 0xfffff82410107981 */ /* 0x000f62000c1e1b00 */
[----:B------:R-:W-:Y:S02]  /*00a0*/  ISETP.GE.AND P0, PT, R0, 0x1, PT ;  /* 0x000000010000780c */ /* 0x000fe40003f06270 */
[----:B-1----:R-:W-:-:S05]  /*00b0*/  IADD3 R6, P1, PT, R1, UR4, RZ ;  /* 0x0000000401067c10 */ /* 0x002fca000ff3e0ff */
[----:B--2---:R-:W-:-:S06]  /*00c0*/  IMAD.X R7, RZ, RZ, UR5, P1 ;  /* 0x00000005ff077e24 */ /* 0x004fcc00088e06ff */
[----:B------:R-:W-:Y:S05]  /*00d0*/  @!P0 BRA `(.L_x_0) ;  /* 0x0000000000d48947 */ /* 0x000fea0003800000 */
[C---:B------:R-:W-:Y:S02]  /*00e0*/  ISETP.GE.U32.AND P0, PT, R0.reuse, 0x10, PT ;  /* 0x000000100000780c */ /* 0x040fe40003f06070 */
[----:B------:R-:W-:-:S04]  /*00f0*/  LOP3.LUT R3, R0, 0xf, RZ, 0xc0, !PT ;  /* 0x0000000f00037812 */ /* 0x000fc800078ec0ff */
[----:B------:R-:W-:-:S07]  /*0100*/  ISETP.NE.AND P1, PT, R3, RZ, PT ;  /* 0x000000ff0300720c */ /* 0x000fce0003f25270 */
[----:B------:R-:W-:Y:S06]  /*0110*/  @!P0 BRA `(.L_x_1) ;  /* 0x0000000000548947 */ /* 0x000fec0003800000 */
[----:B------:R-:W-:-:S05]  /*0120*/  LOP3.LUT R2, R0, 0x7ffffff0, RZ, 0xc0, !PT ;  /* 0x7ffffff000027812 */ /* 0x000fca00078ec0ff */
[----:B------:R-:W-:-:S07]  /*0130*/  IMAD.MOV R2, RZ, RZ, -R2 ;  /* 0x000000ffff027224 */ /* 0x000fce00078e0a02 */
.L_x_2:
[----:B-----5:R-:W2:Y:S04]  /*0140*/  LD.E.64 R16, desc[UR36][R16.64] ;  /* 0x0000002410107980 */ /* 0x020ea8000c101b00 */
[----:B--2---:R-:W2:Y:S04]  /*0150*/  LD.E.64 R8, desc[UR36][R16.64] ;  /* 0x0000002410087980 */ /* 0x004ea8000c101b00 */
        /* <DEDUP_REMOVED lines=11> */
[----:B0-2---:R-:W2:Y:S04]  /*0210*/  LD.E.64 R22, desc[UR36][R20.64] ;  /* 0x0000002414167980 */ /* 0x005ea8000c101b00 */
[----:B--2---:R-:W2:Y:S01]  /*0220*/  LD.E.64 R22, desc[UR36][R22.64] ;  /* 0x0000002416167980 */ /* 0x004ea2000c101b00 */
[----:B------:R-:W-:-:S05]  /*0230*/  VIADD R2, R2, 0x10 ;  /* 0x0000001002027836 */ /* 0x000fca0000000000 */
[----:B------:R-:W-:Y:S01]  /*0240*/  ISETP.NE.AND P0, PT, R2, RZ, PT ;  /* 0x000000ff0200720c */ /* 0x000fe20003f05270 */
[----:B--2---:R0:W5:-:S12]  /*0250*/  LD.E.64 R16, desc[UR36][R22.64] ;  /* 0x0000002416107980 */ /* 0x004158000c101b00 */
[----:B------:R-:W-:Y:S05]  /*0260*/  @P0 BRA `(.L_x_2) ;  /* 0xfffffffc00b40947 */ /* 0x000fea000383ffff */
.L_x_1:
[----:B------:R-:W-:Y:S05]  /*0270*/  @!P1 BRA `(.L_x_0) ;  /* 0x00000000006c9947 */ /* 0x000fea0003800000 */
[----:B------:R-:W-:Y:S02]  /*0280*/  ISETP.GE.U32.AND P0, PT, R3, 0x8, PT ;  /* 0x000000080300780c */ /* 0x000fe40003f06070 */
[----:B------:R-:W-:-:S04]  /*0290*/  LOP3.LUT R14, R0, 0x7, RZ, 0xc0, !PT ;  /* 0x00000007000e7812 */ /* 0x000fc800078ec0ff */
[----:B------:R-:W-:-:S07]  /*02a0*/  ISETP.NE.AND P1, PT, R14, RZ, PT ;  /* 0x000000ff0e00720c */ /* 0x000fce0003f25270 */
[----:B------:R-:W-:Y:S06]  /*02b0*/  @!P0 BRA `(.L_x_3) ;  /* 0x0000000000208947 */ /* 0x000fec0003800000 */
[----:B-----5:R-:W2:Y:S04]  /*02c0*/  LD.E.64 R2, desc[UR36][R16.64] ;  /* 0x0000002410027980 */ /* 0x020ea8000c101b00 */
[----:B--2---:R-:W2:Y:S04]  /*02d0*/  LD.E.64 R2, desc[UR36][R2.64] ;  /* 0x0000002402027980 */ /* 0x004ea8000c101b00 */
[----:B--2---:R-:W2:Y:S04]  /*02e0*/  LD.E.64 R8, desc[UR36][R2.64] ;  /* 0x0000002402087980 */ /* 0x004ea8000c101b00 */
[----:B--2---:R-:W2:Y:S04]  /*02f0*/  LD.E.64 R8, desc[UR36][R8.64] ;  /* 0x0000002408087980 */ /* 0x004ea8000c101b00 */
[----:B--2---:R-:W2:Y:S04]  /*0300*/  LD.E.64 R10, desc[UR36][R8.64] ;  /* 0x00000024080a7980 */ /* 0x004ea8000c101b00 */
[----:B--2---:R-:W2:Y:S04]  /*0310*/  LD.E.64 R10, desc[UR36][R10.64] ;  /* 0x000000240a0a7980 */ /* 0x004ea8000c101b00 */
[----:B--2---:R-:W2:Y:S04]  /*0320*/  LD.E.64 R12, desc[UR36][R10.64] ;  /* 0x000000240a0c7980 */ /* 0x004ea8000c101b00 */
[----:B--2---:R1:W5:Y:S02]  /*0330*/  LD.E.64 R16, desc[UR36][R12.64] ;  /* 0x000000240c107980 */ /* 0x004364000c101b00 */
.L_x_3:
        /* <DEDUP_REMOVED lines=8> */
[----:B--2---:R2:W5:Y:S02]  /*03c0*/  LD.E.64 R16, desc[UR36][R8.64] ;  /* 0x0000002408107980 */ /* 0x004564000c101b00 */
.L_x_4:
[----:B------:R-:W-:Y:S05]  /*03d0*/  @!P1 BRA `(.L_x_0) ;  /* 0x0000000000149947 */ /* 0x000fea0003800000 */
[----:B------:R-:W-:-:S07]  /*03e0*/  IMAD.MOV R0, RZ, RZ, -R0 ;  /* 0x000000ffff007224 */ /* 0x000fce00078e0a00 */
.L_x_5:
[----:B-----5:R-:W5:Y:S01]  /*03f0*/  LD.E.64 R16, desc[UR36][R16.64] ;  /* 0x0000002410107980 */ /* 0x020f62000c101b00 */
[----:B------:R-:W-:-:S05]  /*0400*/  VIADD R0, R0, 0x1 ;  /* 0x0000000100007836 */ /* 0x000fca0000000000 */
[----:B------:R-:W-:-:S13]  /*0410*/  ISETP.NE.AND P0, PT, R0, RZ, PT ;  /* 0x000000ff0000720c */ /* 0x000fda0003f05270 */
[----:B------:R-:W-:Y:S05]  /*0420*/  @P0 BRA `(.L_x_5) ;  /* 0xfffffffc00f00947 */ /* 0x000fea000383ffff */
.L_x_0:
[----:B-----5:R-:W3:Y:S01]  /*0430*/  LD.E.64 R2, desc[UR36][R16.64] ;  /* 0x0000002410027980 */ /* 0x020ee2000c101b00 */
[----:B--2---:R-:W3:Y:S03]  /*0440*/  LDC.64 R8, c[0x0][0x3a0] ;  /* 0x0000e800ff087b82 */ /* 0x004ee60000000a00 */
[----:B---3--:R2:W-:Y:S02]  /*0450*/  STG.E.64 desc[UR36][R8.64], R2 ;  /* 0x0000000208007986 */ /* 0x0085e4000c101b24 */
[----:B--2---:R-:W-:Y:S02]  /*0460*/  CS2R.32 R2, SR_CLOCKLO ;  /* 0x0000000000027805 */ /* 0x004fe40000005000 */
[----:B------:R-:W2:Y:S02]  /*0470*/  LDG.E R0, desc[UR36][R4.64] ;  /* 0x0000002404007981 */ /* 0x000ea4000c1e1900 */
[----:B--2---:R-:W-:-:S13]  /*0480*/  ISETP.GE.AND P0, PT, R0, 0x1, PT ;  /* 0x000000010000780c */ /* 0x004fda0003f06270 */
[----:B------:R-:W-:Y:S05]  /*0490*/  @!P0 BRA `(.L_x_6) ;  /* 0x0000000000d88947 */ /* 0x000fea0003800000 */
[C---:B------:R-:W-:Y:S01]  /*04a0*/  ISETP.GE.U32.AND P0, PT, R0.reuse, 0x4, PT ;  /* 0x000000040000780c */ /* 0x040fe20003f06070 */
[----:B------:R-:W-:-:S05]  /*04b0*/  IMAD R3, R0, 0x5, RZ ;  /* 0x0000000500037824 */ /* 0x000fca00078e02ff */
[----:B------:R-:W-:-:S04]  /*04c0*/  LOP3.LUT R18, R3, 0xf, RZ, 0xc0, !PT ;  /* 0x0000000f03127812 */ /* 0x000fc800078ec0ff */
[----:B------:R-:W-:-:S03]  /*04d0*/  ISETP.NE.AND P1, PT, R18, RZ, PT ;  /* 0x000000ff1200720c */ /* 0x000fc60003f25270 */
[----:B------:R-:W-:Y:S10]  /*04e0*/  @!P0 BRA `(.L_x_7) ;  /* 0x0000000000548947 */ /* 0x000ff40003800000 */
[----:B------:R-:W-:-:S05]  /*04f0*/  LOP3.LUT R0, R3, 0x7ffffff0, RZ, 0xc0, !PT ;  /* 0x7ffffff003007812 */ /* 0x000fca00078ec0ff */
[----:B------:R-:W-:-:S07]  /*0500*/  IMAD.MOV R0, RZ, RZ, -R0 ;  /* 0x000000ffff007224 */ /* 0x000fce00078e0a00 */
.L_x_8:
[----:B--2--5:R-:W2:Y:S04]  /*0510*/  LD.E.64 R16, desc[UR36][R16.64] ;  /* 0x0000002410107980 */ /* 0x024ea8000c101b00 */
[----:B--2---:R-:W2:Y:S04]  /*0520*/  LD.E.64 R8, desc[UR36][R16.64] ;  /* 0x0000002410087980 */ /* 0x004ea8000c101b00 */
[----:B--2---:R-:W2:Y:S04]  /*0530*/  LD.E.64 R8, desc[UR36][R8.64] ;  /* 0x0000002408087980 */ /* 0x004ea8000c101b00 */
[----:B--2---:R-:W2:Y:S04]  /*0540*/  LD.E.64 R10, desc[UR36][R8.64] ;  /* 0x00000024080a7980 */ /* 0x004ea8000c101b00 */
[----:B--2---:R-:W1:Y:S04]  /*0550*/  LD.E.64 R10, desc[UR36][R10.64] ;  /* 0x000000240a0a7980 */ /* 0x004e68000c101b00 */
[----:B-1----:R-:W2:Y:S04]  /*0560*/  LD.E.64 R12, desc[UR36][R10.64] ;  /* 0x000000240a0c7980 */ /* 0x002ea8000c101b00 */
[----:B--2---:R-:W2:Y:S04]  /*0570*/  LD.E.64 R12, desc[UR36][R12.64] ;  /* 0x000000240c0c7980 */ /* 0x004ea8000c101b00 */
[----:B--2---:R-:W2:Y:S04]  /*0580*/  LD.E.64 R14, desc[UR36][R12.64] ;  /* 0x000000240c0e7980 */ /* 0x004ea8000c101b00 */
[----:B--2---:R-:W2:Y:S04]  /*0590*/  LD.E.64 R14, desc[UR36][R14.64] ;  /* 0x000000240e0e7980 */ /* 0x004ea8000c101b00 */
[----:B--2---:R-:W2:Y:S04]  /*05a0*/  LD.E.64 R20, desc[UR36][R14.64] ;  /* 0x000000240e147980 */ /* 0x004ea8000c101b00 */
[----:B--2---:R-:W0:Y:S04]  /*05b0*/  LD.E.64 R20, desc[UR36][R20.64] ;  /* 0x0000002414147980 */ /* 0x004e28000c101b00 */
[----:B0-----:R-:W2:Y:S04]  /*05c0*/  LD.E.64 R22, desc[UR36][R20.64] ;  /* 0x0000002414167980 */ /* 0x001ea8000c101b00 */
[----:B--2---:R-:W2:Y:S04]  /*05d0*/  LD.E.64 R22, desc[UR36][R22.64] ;  /* 0x0000002416167980 */ /* 0x004ea8000c101b00 */
[----:B--2---:R-:W2:Y:S04]  /*05e0*/  LD.E.64 R24, desc[UR36][R22.64] ;  /* 0x0000002416187980 */ /* 0x004ea8000c101b00 */
[----:B--2---:R-:W2:Y:S01]  /*05f0*/  LD.E.64 R24, desc[UR36][R24.64] ;  /* 0x0000002418187980 */ /* 0x004ea2000c101b00 */
[----:B------:R-:W-:-:S05]  /*0600*/  VIADD R0, R0, 0x10 ;  /* 0x0000001000007836 */ /* 0x000fca0000000000 */
[----:B------:R-:W-:Y:S01]  /*0610*/  ISETP.NE.AND P0, PT, R0, RZ, PT ;  /* 0x000000ff0000720c */ /* 0x000fe20003f05270 */
[----:B--2---:R2:W5:-:S12]  /*0620*/  LD.E.64 R16, desc[UR36][R24.64] ;  /* 0x0000002418107980 */ /* 0x004558000c101b00 */
[----:B------:R-:W-:Y:S05]  /*0630*/  @P0 BRA `(.L_x_8) ;  /* 0xfffffffc00b40947 */ /* 0x000fea000383ffff */
.L_x_7:
[----:B------:R-:W-:Y:S05]  /*0640*/  @!P1 BRA `(.L_x_6) ;  /* 0x00000000006c9947 */ /* 0x000fea0003800000 */
[----:B------:R-:W-:Y:S02]  /*0650*/  ISETP.GE.U32.AND P0, PT, R18, 0x8, PT ;  /* 0x000000081200780c */ /* 0x000fe40003f06070 */
[----:B------:R-:W-:-:S04]  /*0660*/  LOP3.LUT R0, R3, 0x7, RZ, 0xc0, !PT ;  /* 0x0000000703007812 */ /* 0x000fc800078ec0ff */
[----:B------:R-:W-:-:S07]  /*0670*/  ISETP.NE.AND P1, PT, R0, RZ, PT ;  /* 0x000000ff0000720c */ /* 0x000fce0003f25270 */
[----:B------:R-:W-:Y:S06]  /*0680*/  @!P0 BRA `(.L_x_9) ;  /* 0x0000000000208947 */ /* 0x000fec0003800000 */
[----:B-----5:R-:W3:Y:S04]  /*0690*/  LD.E.64 R8, desc[UR36][R16.64] ;  /* 0x0000002410087980 */ /* 0x020ee8000c101b00 */
[----:B---3--:R-:W3:Y:S04]  /*06a0*/  LD.E.64 R8, desc[UR36][R8.64] ;  /* 0x0000002408087980 */ /* 0x008ee8000c101b00 */
[----:B---3--:R-:W3:Y:S04]  /*06b0*/  LD.E.64 R10, desc[UR36][R8.64] ;  /* 0x00000024080a7980 */ /* 0x008ee8000c101b00 */
[----:B---3--:R-:W1:Y:S04]  /*06c0*/  LD.E.64 R10, desc[UR36][R10.64] ;  /* 0x000000240a0a7980 */ /* 0x008e68000c101b00 */
[----:B-1----:R-:W3:Y:S04]  /*06d0*/  LD.E.64 R12, desc[UR36][R10.64] ;  /* 0x000000240a0c7980 */ /* 0x002ee8000c101b00 */
[----:B---3--:R-:W3:Y:S04]  /*06e0*/  LD.E.64 R12, desc[UR36][R12.64] ;  /* 0x000000240c0c7980 */ /* 0x008ee8000c101b00 */
[----:B---3--:R-:W3:Y:S04]  /*06f0*/  LD.E.64 R14, desc[UR36][R12.64] ;  /* 0x000000240c0e7980 */ /* 0x008ee8000c101b00 */
[----:B---3--:R3:W5:Y:S02]  /*0700*/  LD.E.64 R16, desc[UR36][R14.64] ;  /* 0x000000240e107980 */ /* 0x008764000c101b00 */
.L_x_9:
[----:B------:R-:W-:Y:S05]  /*0710*/  @!P1 BRA `(.L_x_6) ;  /* 0x0000000000389947 */ /* 0x000fea0003800000 */
[----:B------:R-:W-:Y:S02]  /*0720*/  ISETP.GE.U32.AND P0, PT, R0, 0x4, PT ;  /* 0x000000040000780c */ /* 0x000fe40003f06070 */
[----:B------:R-:W-:-:S04]  /*0730*/  LOP3.LUT R3, R3, 0x3, RZ, 0xc0, !PT ;  /* 0x0000000303037812 */ /* 0x000fc800078ec0ff */
[----:B------:R-:W-:-:S07]  /*0740*/  ISETP.NE.AND P1, PT, R3, RZ, PT ;  /* 0x000000ff0300720c */ /* 0x000fce0003f25270 */
[----:B------:R-:W-:Y:S06]  /*0750*/  @!P0 BRA `(.L_x_10) ;  /* 0x0000000000108947 */ /* 0x000fec0003800000 */
[----:B-----5:R-:W4:Y:S04]  /*0760*/  LD.E.64 R8, desc[UR36][R16.64] ;  /* 0x0000002410087980 */ /* 0x020f28000c101b00 */
[----:B----4-:R-:W4:Y:S04]  /*0770*/  LD.E.64 R8, desc[UR36][R8.64] ;  /* 0x0000002408087980 */ /* 0x010f28000c101b00 */
[----:B----4-:R-:W4:Y:S04]  /*0780*/  LD.E.64 R10, desc[UR36][R8.64] ;  /* 0x00000024080a7980 */ /* 0x010f28000c101b00 */
[----:B----4-:R4:W5:Y:S02]  /*0790*/  LD.E.64 R16, desc[UR36][R10.64] ;  /* 0x000000240a107980 */ /* 0x010964000c101b00 */
.L_x_10:
[----:B------:R-:W-:Y:S05]  /*07a0*/  @!P1 BRA `(.L_x_6) ;  /* 0x0000000000149947 */ /* 0x000fea0003800000 */
[----:B------:R-:W-:-:S07]  /*07b0*/  IMAD.MOV R3, RZ, RZ, -R3 ;  /* 0x000000ffff037224 */ /* 0x000fce00078e0a03 */
.L_x_11:
[----:B-----5:R-:W5:Y:S01]  /*07c0*/  LD.E.64 R16, desc[UR36][R16.64] ;  /* 0x0000002410107980 */ /* 0x020f62000c101b00 */
[----:B------:R-:W-:-:S05]  /*07d0*/  VIADD R3, R3, 0x1 ;  /* 0x0000000103037836 */ /* 0x000fca0000000000 */
[----:B------:R-:W-:-:S13]  /*07e0*/  ISETP.NE.AND P0, PT, R3, RZ, PT ;  /* 0x000000ff0300720c */ /* 0x000fda0003f05270 */
[----:B------:R-:W-:Y:S05]  /*07f0*/  @P0 BRA `(.L_x_11) ;  /* 0xfffffffc00f00947 */ /* 0x000fea000383ffff */
.L_x_6:
[----:B------:R-:W-:Y:S01]  /*0800*/  CS2R.32 R3, SR_CLOCKLO ;  /* 0x0000000000037805 */ /* 0x000fe20000005000 */
[----:B------:R-:W2:Y:S04]  /*0810*/  LDG.E R8, desc[UR36][R4.64] ;  /* 0x0000002404087981 */ /* 0x000ea8000c1e1900 */
[----:B----4-:R-:W-:Y:S02]  /*0820*/  IMAD.IADD R11, R3, 0x1, -R2 ;  /* 0x00000001030b7824 */ /* 0x010fe400078e0a02 */
[----:B--2---:R-:W-:-:S05]  /*0830*/  IMAD R8, R8, 0x5, RZ ;  /* 0x0000000508087824 */ /* 0x004fca00078e02ff */
[----:B------:R-:W-:-:S04]  /*0840*/  SHF.R.S32.HI R9, RZ, 0x1f, R8 ;  /* 0x0000001fff097819 */ /* 0x000fc80000011408 */
[----:B------:R-:W-:-:S13]  /*0850*/  ISETP.NE.U32.AND P0, PT, R9, RZ, PT ;  /* 0x000000ff0900720c */ /* 0x000fda0003f05070 */
[----:B------:R-:W-:Y:S05]  /*0860*/  @P0 BRA `(.L_x_12) ;  /* 0x0000000000540947 */ /* 0x000fea0003800000 */
[----:B------:R-:W2:Y:S01]  /*0870*/  I2F.U32.RP R0, R8 ;  /* 0x0000000800007306 */ /* 0x000ea20000209000 */
[----:B------:R-:W-:Y:S02]  /*0880*/  IADD3 R9, PT, PT, RZ, -R8, RZ ;  /* 0x80000008ff097210 */ /* 0x000fe40007ffe0ff */
[----:B------:R-:W-:-:S05]  /*0890*/  ISETP.NE.U32.AND P2, PT, R8, RZ, PT ;  /* 0x000000ff0800720c */ /* 0x000fca0003f45070 */
[----:B--2---:R-:W2:Y:S02]  /*08a0*/  MUFU.RCP R0, R0 ;  /* 0x0000000000007308 */ /* 0x004ea40000001000 */
[----:B--2---:R-:W-:-:S06]  /*08b0*/  VIADD R4, R0, 0xffffffe ;  /* 0x0ffffffe00047836 */ /* 0x004fcc0000000000 */
[----:B------:R2:W4:Y:S02]  /*08c0*/  F2I.FTZ.U32.TRUNC.NTZ R5, R4 ;  /* 0x0000000400057305 */ /* 0x000524000021f000 */
[----:B--2---:R-:W-:Y:S02]  /*08d0*/  IMAD.MOV.U32 R4, RZ, RZ, RZ ;  /* 0x000000ffff047224 */ /* 0x004fe400078e00ff */
[----:B----4-:R-:W-:-:S04]  /*08e0*/  IMAD R9, R9, R5, RZ ;  /* 0x0000000509097224 */ /* 0x010fc800078e02ff */
[----:B------:R-:W-:-:S04]  /*08f0*/  IMAD.HI.U32 R10, R5, R9, R4 ;  /* 0x00000009050a7227 */ /* 0x000fc800078e0004 */
[----:B------:R-:W-:Y:S02]  /*0900*/  IMAD.MOV.U32 R9, RZ, RZ, RZ ;  /* 0x000000ffff097224 */ /* 0x000fe400078e00ff */
[----:B------:R-:W-:-:S04]  /*0910*/  IMAD.HI.U32 R10, R10, R11, RZ ;  /* 0x0000000b0a0a7227 */ /* 0x000fc800078e00ff */
[----:B------:R-:W-:-:S04]  /*0920*/  IMAD.MOV R5, RZ, RZ, -R10 ;  /* 0x000000ffff057224 */ /* 0x000fc800078e0a0a */
[----:B------:R-:W-:-:S05]  /*0930*/  IMAD R11, R8, R5, R11 ;  /* 0x00000005080b7224 */ /* 0x000fca00078e020b */
[----:B------:R-:W-:-:S13]  /*0940*/  ISETP.GE.U32.AND P0, PT, R11, R8, PT ;  /* 0x000000080b00720c */ /* 0x000fda0003f06070 */
[----:B------:R-:W-:Y:S02]  /*0950*/  @P0 IMAD.IADD R11, R11, 0x1, -R8 ;  /* 0x000000010b0b0824 */ /* 0x000fe400078e0a08 */
[----:B------:R-:W-:-:S03]  /*0960*/  @P0 VIADD R10, R10, 0x1 ;  /* 0x000000010a0a0836 */ /* 0x000fc60000000000 */
[----:B------:R-:W-:-:S13]  /*0970*/  ISETP.GE.U32.AND P1, PT, R11, R8, PT ;  /* 0x000000080b00720c */ /* 0x000fda0003f26070 */
[----:B------:R-:W-:Y:S01]  /*0980*/  @P1 VIADD R10, R10, 0x1 ;  /* 0x000000010a0a1836 */ /* 0x000fe20000000000 */
[----:B------:R-:W-:-:S05]  /*0990*/  @!P2 LOP3.LUT R10, RZ, R8, RZ, 0x33, !PT ;  /* 0x00000008ff0aa212 */ /* 0x000fca00078e33ff */
[----:B------:R-:W-:Y:S01]  /*09a0*/  IMAD.MOV.U32 R8, RZ, RZ, R10 ;  /* 0x000000ffff087224 */ /* 0x000fe200078e000a */
[----:B------:R-:W-:Y:S06]  /*09b0*/  BRA `(.L_x_13) ;  /* 0x0000000000087947 */ /* 0x000fec0003800000 */
.L_x_12:
[----:B------:R-:W-:-:S07]  /*09c0*/  MOV R0, 0x9e0 ;  /* 0x000009e000007802 */ /* 0x000fce0000000f00 */
[----:B01-3-5:R-:W-:Y:S05]  /*09d0*/  CALL.REL.NOINC `($__internal_0_$__cuda_sm20_div_u64) ;  /* 0x00000000003c7944 */ /* 0x02bfea0003c00000 */
.L_x_13:
[----:B------:R-:W2:Y:S01]  /*09e0*/  LDC.64 R10, c[0x0][0x390] ;  /* 0x0000e400ff0a7b82 */ /* 0x000ea20000000a00 */
[----:B------:R-:W-:Y:S01]  /*09f0*/  MOV R0, 0x0 ;  /* 0x0000000000007802 */ /* 0x000fe20000000f00 */
[----:B------:R4:W-:Y:S01]  /*0a00*/  STL.64 [R1+0x8], R2 ;  /* 0x0000080201007387 */ /* 0x0009e20000100a00 */
[----:B------:R-:W0:Y:S03]  /*0a10*/  LDCU.64 UR4, c[0x4][0x8] ;  /* 0x01000100ff0477ac */ /* 0x000e260008000a00 */
[----:B------:R4:W-:Y:S02]  /*0a20*/  STL.64 [R1], R8 ;  /* 0x0000000801007387 */ /* 0x0009e40000100a00 */
[----:B-1----:R4:W1:Y:S01]  /*0a30*/  LDC.64 R12, c[0x4][R0] ;  /* 0x01000000000c7b82 */ /* 0x0028620000000a00 */
[----:B0-----:R-:W-:Y:S01]  /*0a40*/  IMAD.U32 R4, RZ, RZ, UR4 ;  /* 0x00000004ff047e24 */ /* 0x001fe2000f8e00ff */
[----:B------:R-:W-:Y:S01]  /*0a50*/  MOV R5, UR5 ;  /* 0x0000000500057c02 */ /* 0x000fe20008000f00 */
[----:B--2---:R4:W-:Y:S06]  /*0a60*/  STG.E.64 desc[UR36][R10.64], R8 ;  /* 0x000000080a007986 */ /* 0x0049ec000c101b24 */
[----:B------:R-:W-:-:S07]  /*0a70*/  LEPC R20, `(.L_x_14) ;  /* 0x000000001014794e */ /* 0x000fce0000000000 */
[----:B-1-345:R-:W-:Y:S05]  /*0a80*/  CALL.ABS.NOINC R12 ;  /* 0x000000000c007343 */ /* 0x03afea0003c00000 */
.L_x_14:
[----:B------:R-:W2:Y:S01]  /*0a90*/  LD.E.64 R16, desc[UR36][R16.64] ;  /* 0x0000002410107980 */ /* 0x000ea2000c101b00 */
[----:B------:R-:W2:Y:S03]  /*0aa0*/  LDC.64 R2, c[0x0][0x398] ;  /* 0x0000e600ff027b82 */ /* 0x000ea60000000a00 */
[----:B--2---:R-:W-:Y:S01]  /*0ab0*/  STG.E.64 desc[UR36][R2.64], R16 ;  /* 0x0000001002007986 */ /* 0x004fe2000c101b24 */
[----:B------:R-:W-:Y:S05]  /*0ac0*/  EXIT ;  /* 0x000000000000794d */ /* 0x000fea0003800000 */
        .weak           $__internal_0_$__cuda_sm20_div_u64
        .type           $__internal_0_$__cuda_sm20_div_u64,@function
        .size           $__internal_0_$__cuda_sm20_div_u64,(.L_x_16 - $__internal_0_$__cuda_sm20_div_u64)
$__internal_0_$__cuda_sm20_div_u64:
[----:B------:R-:W0:Y:S08]  /*0ad0*/  I2F.U64.RP R10, R8 ;  /* 0x00000008000a7312 */ /* 0x000e300000309000 */
[----:B0-----:R-:W0:Y:S02]  /*0ae0*/  MUFU.RCP R10, R10 ;  /* 0x0000000a000a7308 */ /* 0x001e240000001000 */
[----:B0-----:R-:W-:-:S06]  /*0af0*/  VIADD R4, R10, 0x1ffffffe ;  /* 0x1ffffffe0a047836 */ /* 0x001fcc0000000000 */
[----:B------:R-:W0:Y:S02]  /*0b00*/  F2I.U64.TRUNC R4, R4 ;  /* 0x0000000400047311 */ /* 0x000e24000020d800 */
[----:B0-----:R-:W-:-:S04]  /*0b10*/  IMAD.WIDE.U32 R12, R4, R8, RZ ;  /* 0x00000008040c7225 */ /* 0x001fc800078e00ff */
[----:B------:R-:W-:Y:S01]  /*0b20*/  IMAD R13, R4, R9, R13 ;  /* 0x00000009040d7224 */ /* 0x000fe200078e020d */
[----:B------:R-:W-:-:S03]  /*0b30*/  IADD3 R15, P0, PT, RZ, -R12, RZ ;  /* 0x8000000cff0f7210 */ /* 0x000fc60007f1e0ff */
[----:B------:R-:W-:Y:S02]  /*0b40*/  IMAD R13, R5, R8, R13 ;  /* 0x00000008050d7224 */ /* 0x000fe400078e020d */
[----:B------:R-:W-:-:S04]  /*0b50*/  IMAD.HI.U32 R12, R4, R15, RZ ;  /* 0x0000000f040c7227 */ /* 0x000fc800078e00ff */
[----:B------:R-:W-:Y:S02]  /*0b60*/  IMAD.X R19, RZ, RZ, ~R13, P0 ;  /* 0x000000ffff137224 */ /* 0x000fe400000e0e0d */
[----:B------:R-:W-:Y:S02]  /*0b70*/  IMAD.MOV.U32 R13, RZ, RZ, R4 ;  /* 0x000000ffff0d7224 */ /* 0x000fe400078e0004 */
[-C--:B------:R-:W-:Y:S02]  /*0b80*/  IMAD R21, R5, R19.reuse, RZ ;  /* 0x0000001305157224 */ /* 0x080fe400078e02ff */
[----:B------:R-:W-:-:S04]  /*0b90*/  IMAD.WIDE.U32 R12, P0, R4, R19, R12 ;  /* 0x00000013040c7225 */ /* 0x000fc8000780000c */
[----:B------:R-:W-:-:S04]  /*0ba0*/  IMAD.HI.U32 R19, R5, R19, RZ ;  /* 0x0000001305137227 */ /* 0x000fc800078e00ff */
[----:B------:R-:W-:-:S04]  /*0bb0*/  IMAD.HI.U32 R12, P1, R5, R15, R12 ;  /* 0x0000000f050c7227 */ /* 0x000fc8000782000c */
[----:B------:R-:W-:Y:S01]  /*0bc0*/  IMAD.X R10, R19, 0x1, R5, P0 ;  /* 0x00000001130a7824 */ /* 0x000fe200000e0605 */
[----:B------:R-:W-:-:S04]  /*0bd0*/  IADD3 R13, P2, PT, R21, R12, RZ ;  /* 0x0000000c150d7210 */ /* 0x000fc80007f5e0ff */
[----:B------:R-:W-:Y:S01]  /*0be0*/  IADD3.X R15, PT, PT, RZ, RZ, R10, P2, P1 ;  /* 0x000000ffff0f7210 */ /* 0x000fe200017e240a */
[----:B------:R-:W-:-:S04]  /*0bf0*/  IMAD.WIDE.U32 R4, R13, R8, RZ ;  /* 0x000000080d047225 */ /* 0x000fc800078e00ff */
[----:B------:R-:W-:Y:S01]  /*0c00*/  IMAD R5, R13, R9, R5 ;  /* 0x000000090d057224 */ /* 0x000fe200078e0205 */
[----:B------:R-:W-:-:S03]  /*0c10*/  IADD3 R19, P0, PT, RZ, -R4, RZ ;  /* 0x80000004ff137210 */ /* 0x000fc60007f1e0ff */
[----:B------:R-:W-:Y:S02]  /*0c20*/  IMAD R5, R15, R8, R5 ;  /* 0x000000080f057224 */ /* 0x000fe400078e0205 */
[----:B------:R-:W-:-:S04]  /*0c30*/  IMAD.HI.U32 R12, R13, R19, RZ ;  /* 0x000000130d0c7227 */ /* 0x000fc800078e00ff */
[----:B------:R-:W-:-:S04]  /*0c40*/  IMAD.X R4, RZ, RZ, ~R5, P0 ;  /* 0x000000ffff047224 */ /* 0x000fc800000e0e05 */
[----:B------:R-:W-:-:S04]  /*0c50*/  IMAD.WIDE.U32 R12, P0, R13, R4, R12 ;  /* 0x000000040d0c7225 */ /* 0x000fc8000780000c */
[C---:B------:R-:W-:Y:S02]  /*0c60*/  IMAD R5, R15.reuse, R4, RZ ;  /* 0x000000040f057224 */ /* 0x040fe400078e02ff */
[----:B------:R-:W-:-:S04]  /*0c70*/  IMAD.HI.U32 R10, P1, R15, R19, R12 ;  /* 0x000000130f0a7227 */ /* 0x000fc8000782000c */
[----:B------:R-:W-:Y:S01]  /*0c80*/  IMAD.HI.U32 R12, R15, R4, RZ ;  /* 0x000000040f0c7227 */ /* 0x000fe200078e00ff */
[----:B------:R-:W-:-:S03]  /*0c90*/  IADD3 R10, P2, PT, R5, R10, RZ ;  /* 0x0000000a050a7210 */ /* 0x000fc60007f5e0ff */
[----:B------:R-:W-:Y:S02]  /*0ca0*/  IMAD.X R15, R12, 0x1, R15, P0 ;  /* 0x000000010c0f7824 */ /* 0x000fe400000e060f */
[----:B------:R-:W-:-:S03]  /*0cb0*/  IMAD.HI.U32 R4, R10, R11, RZ ;  /* 0x0000000b0a047227 */ /* 0x000fc600078e00ff */
[----:B------:R-:W-:Y:S01]  /*0cc0*/  IADD3.X R15, PT, PT, RZ, RZ, R15, P2, P1 ;  /* 0x000000ffff0f7210 */ /* 0x000fe200017e240f */
[----:B------:R-:W-:Y:S02]  /*0cd0*/  IMAD.MOV.U32 R5, RZ, RZ, RZ ;  /* 0x000000ffff057224 */ /* 0x000fe400078e00ff */
[----:B------:R-:W-:-:S04]  /*0ce0*/  IMAD.WIDE.U32 R4, RZ, R10, R4 ;  /* 0x0000000aff047225 */ /* 0x000fc800078e0004 */
[----:B------:R-:W-:-:S04]  /*0cf0*/  IMAD.HI.U32 R4, P0, R15, R11, R4 ;  /* 0x0000000b0f047227 */ /* 0x000fc80007800004 */
[----:B------:R-:W-:Y:S01]  /*0d00*/  IMAD.X R10, RZ, RZ, RZ, P0 ;  /* 0x000000ffff0a7224 */ /* 0x000fe200000e06ff */
[----:B------:R-:W-:-:S04]  /*0d10*/  IADD3 R13, P1, PT, RZ, R4, RZ ;  /* 0x00000004ff0d7210 */ /* 0x000fc80007f3e0ff */
[----:B------:R-:W-:Y:S01]  /*0d20*/  IADD3.X R15, PT, PT, RZ, R10, RZ, P1, !PT ;  /* 0x0000000aff0f7210 */ /* 0x000fe20000ffe4ff */
[----:B------:R-:W-:-:S04]  /*0d30*/  IMAD.WIDE.U32 R4, R13, R8, RZ ;  /* 0x000000080d047225 */ /* 0x000fc800078e00ff */
[----:B------:R-:W-:Y:S01]  /*0d40*/  IMAD R5, R13, R9, R5 ;  /* 0x000000090d057224 */ /* 0x000fe200078e0205 */
[----:B------:R-:W-:-:S03]  /*0d50*/  IADD3 R11, P1, PT, -R4, R11, RZ ;  /* 0x0000000b040b7210 */ /* 0x000fc60007f3e1ff */
[-C--:B------:R-:W-:Y:S01]  /*0d60*/  IMAD R5, R15, R8.reuse, R5 ;  /* 0x000000080f057224 */ /* 0x080fe200078e0205 */
[----:B------:R-:W-:-:S03]  /*0d70*/  ISETP.GE.U32.AND P0, PT, R11, R8, PT ;  /* 0x000000080b00720c */ /* 0x000fc60003f06070 */
[----:B------:R-:W-:Y:S01]  /*0d80*/  IMAD.X R14, RZ, RZ, ~R5, P1 ;  /* 0x000000ffff0e7224 */ /* 0x000fe200008e0e05 */
[----:B------:R-:W-:Y:S02]  /*0d90*/  IADD3 R4, P1, PT, R13, 0x1, RZ ;  /* 0x000000010d047810 */ /* 0x000fe40007f3e0ff */
[----:B------:R-:W-:Y:S02]  /*0da0*/  IADD3 R5, P2, PT, -R8, R11, RZ ;  /* 0x0000000b08057210 */ /* 0x000fe40007f5e1ff */
[----:B------:R-:W-:Y:S01]  /*0db0*/  ISETP.GE.U32.AND.EX P0, PT, R14, R9, PT, P0 ;  /* 0x000000090e00720c */ /* 0x000fe20003f06100 */
[----:B------:R-:W-:Y:S01]  /*0dc0*/  IMAD.X R10, RZ, RZ, R15, P1 ;  /* 0x000000ffff0a7224 */ /* 0x000fe200008e060f */
[----:B------:R-:W-:Y:S01]  /*0dd0*/  ISETP.NE.U32.AND P1, PT, R8, RZ, PT ;  /* 0x000000ff0800720c */ /* 0x000fe20003f25070 */
[----:B------:R-:W-:Y:S01]  /*0de0*/  IMAD.X R12, R14, 0x1, ~R9, P2 ;  /* 0x000000010e0c7824 */ /* 0x000fe200010e0e09 */
[----:B------:R-:W-:Y:S02]  /*0df0*/  SEL R13, R4, R13, P0 ;  /* 0x0000000d040d7207 */ /* 0x000fe40000000000 */
[----:B------:R-:W-:-:S02]  /*0e00*/  SEL R5, R5, R11, P0 ;  /* 0x0000000b05057207 */ /* 0x000fc40000000000 */
[----:B------:R-:W-:Y:S02]  /*0e10*/  SEL R10, R10, R15, P0 ;  /* 0x0000000f0a0a7207 */ /* 0x000fe40000000000 */
[----:B------:R-:W-:Y:S02]  /*0e20*/  IADD3 R4, P2, PT, R13, 0x1, RZ ;  /* 0x000000010d047810 */ /* 0x000fe40007f5e0ff */
[----:B------:R-:W-:Y:S02]  /*0e30*/  SEL R12, R12, R14, P0 ;  /* 0x0000000e0c0c7207 */ /* 0x000fe40000000000 */
[----:B------:R-:W-:Y:S01]  /*0e40*/  ISETP.GE.U32.AND P0, PT, R5, R8, PT ;  /* 0x000000080500720c */ /* 0x000fe20003f06070 */
[----:B------:R-:W-:Y:S01]  /*0e50*/  IMAD.X R5, RZ, RZ, R10, P2 ;  /* 0x000000ffff057224 */ /* 0x000fe200010e060a */
[----:B------:R-:W-:Y:S02]  /*0e60*/  ISETP.NE.AND.EX P1, PT, R9, RZ, PT, P1 ;  /* 0x000000ff0900720c */ /* 0x000fe40003f25310 */
[----:B------:R-:W-:-:S04]  /*0e70*/  ISETP.GE.U32.AND.EX P0, PT, R12, R9, PT, P0 ;  /* 0x000000090c00720c */ /* 0x000fc80003f06100 */
[----:B------:R-:W-:Y:S01]  /*0e80*/  SEL R8, R4, R13, P0 ;  /* 0x0000000d04087207 */ /* 0x000fe20000000000 */
[----:B------:R-:W-:Y:S01]  /*0e90*/  IMAD.MOV.U32 R4, RZ, RZ, R0 ;  /* 0x000000ffff047224 */ /* 0x000fe200078e0000 */
[----:B------:R-:W-:Y:S01]  /*0ea0*/  SEL R9, R5, R10, P0 ;  /* 0x0000000a05097207 */ /* 0x000fe20000000000 */
[----:B------:R-:W-:Y:S01]  /*0eb0*/  IMAD.MOV.U32 R5, RZ, RZ, 0x0 ;  /* 0x00000000ff057424 */ /* 0x000fe200078e00ff */
[----:B------:R-:W-:Y:S02]  /*0ec0*/  SEL R8, R8, 0xffffffff, P1 ;  /* 0xffffffff08087807 */ /* 0x000fe40000800000 */
[----:B------:R-:W-:Y:S01]  /*0ed0*/  SEL R9, R9, 0xffffffff, P1 ;  /* 0xffffffff09097807 */ /* 0x000fe20000800000 */
[----:B------:R-:W-:Y:S06]  /*0ee0*/  RET.REL.NODEC R4 `(_Z6VecAddPPyPiS_S_S_) ;  /* 0xfffffff004447950 */ /* 0x000fec0003c3ffff */
.L_x_15:
[----:B------:R-:W-:-:S00]  /*0ef0*/  BRA `(.L_x_15) ;  /* 0xfffffffc00fc7947 */ /* 0x000fc0000383ffff */
[----:B------:R-:W-:-:S00]  /*0f00*/  NOP ;  /* 0x0000000000007918 */ /* 0x000fc00000000000 */
[----:B------:R-:W-:-:S00]  /*0f10*/  NOP ;  /* 0x0000000000007918 */ /* 0x000fc00000000000 */
[----:B------:R-:W-:-:S00]  /*0f20*/  NOP ;  /* 0x0000000000007918 */ /* 0x000fc00000000000 */
[----:B------:R-:W-:-:S00]  /*0f30*/  NOP ;  /* 0x0000000000007918 */ /* 0x000fc00000000000 */
[----:B------:R-:W-:-:S00]  /*0f40*/  NOP ;  /* 0x0000000000007918 */ /* 0x000fc00000000000 */
[----:B------:R-:W-:-:S00]  /*0f50*/  NOP ;  /* 0x0000000000007918 */ /* 0x000fc00000000000 */
[----:B------:R-:W-:-:S00]  /*0f60*/  NOP ;  /* 0x0000000000007918 */ /* 0x000fc00000000000 */
[----:B------:R-:W-:-:S00]  /*0f70*/  NOP ;  /* 0x0000000000007918 */ /* 0x000fc00000000000 */
.L_x_16:


//--------------------- .nv.global.init           --------------------------
	.section	.nv.global.init,"aw",@progbits
.nv.global.init:
	.type		$str,@object
	.size		$str,(.L_0 - $str)
$str:
        /*0000*/ 	.byte	0x25, 0x6c, 0x6c, 0x75, 0x20, 0x25, 0x75, 0x20, 0x25, 0x75, 0x20, 0x00
.L_0:


//--------------------- .nv.shared.reserved.0     --------------------------
	.section	.nv.shared.reserved.0,"aw",@nobits
	.weak		__nv_reservedSMEM_offset_0_alias
	.size		__nv_reservedSMEM_offset_0_alias, 0, 64
	.other		__nv_reservedSMEM_offset_0_alias,@"STO_CUDA_RESERVED_SHARED STV_DEFAULT"
__nv_reservedSMEM_offset_0_alias:
	.zero		0
	.zero		64


//--------------------- .nv.constant0._Z6VecAddPPyPiS_S_S_ --------------------------
	.section	.nv.constant0._Z6VecAddPPyPiS_S_S_,"a",@progbits
	.sectionflags	@""
	.align	4
.nv.constant0._Z6VecAddPPyPiS_S_S_:
	.zero		936


//--------------------- SYMBOLS --------------------------

	.type		.nv.reservedSmem.offset0,@object
	.size		.nv.reservedSmem.offset0,0x4
	.type		vprintf,@function
